//
// Generated by NVIDIA NVVM Compiler
//
// Compiler Build ID: CL-36424714
// Cuda compilation tools, release 13.0, V13.0.88
// Based on NVVM 20.0.0
//

.version 9.0
.target sm_100
.address_size 64

	// .globl	_Z14computeVoronoiPiP4Seediii
.global .align 4 .b8 precalc_xorwow_matrix[102400];
.global .align 4 .b8 precalc_xorwow_offset_matrix[102400];
.global .align 4 .b8 mrg32k3aM1[2304];
.global .align 4 .b8 mrg32k3aM2[2304];
.global .align 4 .b8 mrg32k3aM1SubSeq[2016];
.global .align 4 .b8 mrg32k3aM2SubSeq[2016];
.global .align 4 .b8 mrg32k3aM1Seq[2304];
.global .align 4 .b8 mrg32k3aM2Seq[2304];
.const .align 8 .b8 __cr_lgamma_table[72];

.visible .entry _Z14computeVoronoiPiP4Seediii(
	.param .u64 .ptr .align 1 _Z14computeVoronoiPiP4Seediii_param_0,
	.param .u64 .ptr .align 1 _Z14computeVoronoiPiP4Seediii_param_1,
	.param .u32 _Z14computeVoronoiPiP4Seediii_param_2,
	.param .u32 _Z14computeVoronoiPiP4Seediii_param_3,
	.param .u32 _Z14computeVoronoiPiP4Seediii_param_4
)
{
	.reg .pred 	%p<28>;
	.reg .b32 	%r<78>;
	.reg .b32 	%f<117>;
	.reg .b64 	%rd<22>;

	ld.param.u64 	%rd7, [_Z14computeVoronoiPiP4Seediii_param_0];
	ld.param.u64 	%rd8, [_Z14computeVoronoiPiP4Seediii_param_1];
	ld.param.u32 	%r25, [_Z14computeVoronoiPiP4Seediii_param_2];
	ld.param.u32 	%r26, [_Z14computeVoronoiPiP4Seediii_param_3];
	ld.param.u32 	%r27, [_Z14computeVoronoiPiP4Seediii_param_4];
	cvta.to.global.u64 	%rd1, %rd8;
	mov.u32 	%r29, %ctaid.x;
	mov.u32 	%r30, %ntid.x;
	mov.u32 	%r31, %tid.x;
	mad.lo.s32 	%r1, %r29, %r30, %r31;
	mov.u32 	%r32, %ctaid.y;
	mov.u32 	%r33, %ntid.y;
	mov.u32 	%r34, %tid.y;
	mad.lo.s32 	%r35, %r32, %r33, %r34;
	setp.ge.s32 	%p1, %r1, %r26;
	setp.ge.s32 	%p2, %r35, %r27;
	or.pred  	%p3, %p1, %p2;
	@%p3 bra 	$L__BB0_15;
	setp.lt.s32 	%p4, %r25, 1;
	mov.b64 	%rd21, 0;
	@%p4 bra 	$L__BB0_14;
	cvt.rn.f32.s32 	%f1, %r1;
	cvt.rn.f32.u32 	%f2, %r35;
	and.b32  	%r3, %r25, 7;
	setp.lt.u32 	%p5, %r25, 8;
	mov.f32 	%f114, 0f501502F9;
	mov.b32 	%r72, 0;
	mov.u32 	%r77, %r72;
	@%p5 bra 	$L__BB0_5;
	and.b32  	%r72, %r25, 2147483640;
	add.s64 	%rd20, %rd1, 48;
	mov.f32 	%f114, 0f501502F9;
	mov.b32 	%r66, 0;
	mov.u32 	%r77, %r66;
$L__BB0_4:
	.pragma "nounroll";
	ld.global.f32 	%f12, [%rd20+-48];
	sub.f32 	%f13, %f1, %f12;
	ld.global.f32 	%f14, [%rd20+-44];
	sub.f32 	%f15, %f2, %f14;
	mul.f32 	%f16, %f15, %f15;
	fma.rn.f32 	%f17, %f13, %f13, %f16;
	setp.lt.f32 	%p6, %f17, %f114;
	selp.b32 	%r39, %r66, %r77, %p6;
	selp.f32 	%f18, %f17, %f114, %p6;
	ld.global.f32 	%f19, [%rd20+-36];
	sub.f32 	%f20, %f1, %f19;
	ld.global.f32 	%f21, [%rd20+-32];
	sub.f32 	%f22, %f2, %f21;
	mul.f32 	%f23, %f22, %f22;
	fma.rn.f32 	%f24, %f20, %f20, %f23;
	setp.lt.f32 	%p7, %f24, %f18;
	add.s32 	%r40, %r66, 1;
	selp.b32 	%r41, %r40, %r39, %p7;
	selp.f32 	%f25, %f24, %f18, %p7;
	ld.global.f32 	%f26, [%rd20+-24];
	sub.f32 	%f27, %f1, %f26;
	ld.global.f32 	%f28, [%rd20+-20];
	sub.f32 	%f29, %f2, %f28;
	mul.f32 	%f30, %f29, %f29;
	fma.rn.f32 	%f31, %f27, %f27, %f30;
	setp.lt.f32 	%p8, %f31, %f25;
	add.s32 	%r42, %r66, 2;
	selp.b32 	%r43, %r42, %r41, %p8;
	selp.f32 	%f32, %f31, %f25, %p8;
	ld.global.f32 	%f33, [%rd20+-12];
	sub.f32 	%f34, %f1, %f33;
	ld.global.f32 	%f35, [%rd20+-8];
	sub.f32 	%f36, %f2, %f35;
	mul.f32 	%f37, %f36, %f36;
	fma.rn.f32 	%f38, %f34, %f34, %f37;
	setp.lt.f32 	%p9, %f38, %f32;
	add.s32 	%r44, %r66, 3;
	selp.b32 	%r45, %r44, %r43, %p9;
	selp.f32 	%f39, %f38, %f32, %p9;
	ld.global.f32 	%f40, [%rd20];
	sub.f32 	%f41, %f1, %f40;
	ld.global.f32 	%f42, [%rd20+4];
	sub.f32 	%f43, %f2, %f42;
	mul.f32 	%f44, %f43, %f43;
	fma.rn.f32 	%f45, %f41, %f41, %f44;
	setp.lt.f32 	%p10, %f45, %f39;
	add.s32 	%r46, %r66, 4;
	selp.b32 	%r47, %r46, %r45, %p10;
	selp.f32 	%f46, %f45, %f39, %p10;
	ld.global.f32 	%f47, [%rd20+12];
	sub.f32 	%f48, %f1, %f47;
	ld.global.f32 	%f49, [%rd20+16];
	sub.f32 	%f50, %f2, %f49;
	mul.f32 	%f51, %f50, %f50;
	fma.rn.f32 	%f52, %f48, %f48, %f51;
	setp.lt.f32 	%p11, %f52, %f46;
	add.s32 	%r48, %r66, 5;
	selp.b32 	%r49, %r48, %r47, %p11;
	selp.f32 	%f53, %f52, %f46, %p11;
	ld.global.f32 	%f54, [%rd20+24];
	sub.f32 	%f55, %f1, %f54;
	ld.global.f32 	%f56, [%rd20+28];
	sub.f32 	%f57, %f2, %f56;
	mul.f32 	%f58, %f57, %f57;
	fma.rn.f32 	%f59, %f55, %f55, %f58;
	setp.lt.f32 	%p12, %f59, %f53;
	add.s32 	%r50, %r66, 6;
	selp.b32 	%r51, %r50, %r49, %p12;
	selp.f32 	%f60, %f59, %f53, %p12;
	ld.global.f32 	%f61, [%rd20+36];
	sub.f32 	%f62, %f1, %f61;
	ld.global.f32 	%f63, [%rd20+40];
	sub.f32 	%f64, %f2, %f63;
	mul.f32 	%f65, %f64, %f64;
	fma.rn.f32 	%f66, %f62, %f62, %f65;
	setp.lt.f32 	%p13, %f66, %f60;
	add.s32 	%r52, %r66, 7;
	selp.b32 	%r77, %r52, %r51, %p13;
	selp.f32 	%f114, %f66, %f60, %p13;
	add.s64 	%rd20, %rd20, 96;
	add.s32 	%r66, %r66, 8;
	setp.ne.s32 	%p14, %r66, %r72;
	@%p14 bra 	$L__BB0_4;
$L__BB0_5:
	setp.eq.s32 	%p15, %r3, 0;
	@%p15 bra 	$L__BB0_13;
	and.b32  	%r12, %r25, 3;
	setp.lt.u32 	%p16, %r3, 4;
	@%p16 bra 	$L__BB0_8;
	mul.wide.u32 	%rd10, %r72, 12;
	add.s64 	%rd11, %rd1, %rd10;
	ld.global.f32 	%f67, [%rd11];
	sub.f32 	%f68, %f1, %f67;
	ld.global.f32 	%f69, [%rd11+4];
	sub.f32 	%f70, %f2, %f69;
	mul.f32 	%f71, %f70, %f70;
	fma.rn.f32 	%f72, %f68, %f68, %f71;
	setp.lt.f32 	%p17, %f72, %f114;
	selp.b32 	%r54, %r72, %r77, %p17;
	selp.f32 	%f73, %f72, %f114, %p17;
	add.s32 	%r55, %r72, 1;
	ld.global.f32 	%f74, [%rd11+12];
	sub.f32 	%f75, %f1, %f74;
	ld.global.f32 	%f76, [%rd11+16];
	sub.f32 	%f77, %f2, %f76;
	mul.f32 	%f78, %f77, %f77;
	fma.rn.f32 	%f79, %f75, %f75, %f78;
	setp.lt.f32 	%p18, %f79, %f73;
	selp.b32 	%r56, %r55, %r54, %p18;
	selp.f32 	%f80, %f79, %f73, %p18;
	add.s32 	%r57, %r72, 2;
	ld.global.f32 	%f81, [%rd11+24];
	sub.f32 	%f82, %f1, %f81;
	ld.global.f32 	%f83, [%rd11+28];
	sub.f32 	%f84, %f2, %f83;
	mul.f32 	%f85, %f84, %f84;
	fma.rn.f32 	%f86, %f82, %f82, %f85;
	setp.lt.f32 	%p19, %f86, %f80;
	selp.b32 	%r58, %r57, %r56, %p19;
	selp.f32 	%f87, %f86, %f80, %p19;
	add.s32 	%r59, %r72, 3;
	ld.global.f32 	%f88, [%rd11+36];
	sub.f32 	%f89, %f1, %f88;
	ld.global.f32 	%f90, [%rd11+40];
	sub.f32 	%f91, %f2, %f90;
	mul.f32 	%f92, %f91, %f91;
	fma.rn.f32 	%f93, %f89, %f89, %f92;
	setp.lt.f32 	%p20, %f93, %f87;
	selp.b32 	%r77, %r59, %r58, %p20;
	selp.f32 	%f114, %f93, %f87, %p20;
	add.s32 	%r72, %r72, 4;
$L__BB0_8:
	setp.eq.s32 	%p21, %r12, 0;
	@%p21 bra 	$L__BB0_13;
	setp.eq.s32 	%p22, %r12, 1;
	@%p22 bra 	$L__BB0_11;
	mul.wide.u32 	%rd12, %r72, 12;
	add.s64 	%rd13, %rd1, %rd12;
	ld.global.f32 	%f94, [%rd13];
	sub.f32 	%f95, %f1, %f94;
	ld.global.f32 	%f96, [%rd13+4];
	sub.f32 	%f97, %f2, %f96;
	mul.f32 	%f98, %f97, %f97;
	fma.rn.f32 	%f99, %f95, %f95, %f98;
	setp.lt.f32 	%p23, %f99, %f114;
	selp.b32 	%r61, %r72, %r77, %p23;
	selp.f32 	%f100, %f99, %f114, %p23;
	add.s32 	%r62, %r72, 1;
	ld.global.f32 	%f101, [%rd13+12];
	sub.f32 	%f102, %f1, %f101;
	ld.global.f32 	%f103, [%rd13+16];
	sub.f32 	%f104, %f2, %f103;
	mul.f32 	%f105, %f104, %f104;
	fma.rn.f32 	%f106, %f102, %f102, %f105;
	setp.lt.f32 	%p24, %f106, %f100;
	selp.b32 	%r77, %r62, %r61, %p24;
	selp.f32 	%f114, %f106, %f100, %p24;
	add.s32 	%r72, %r72, 2;
$L__BB0_11:
	and.b32  	%r63, %r25, 1;
	setp.eq.b32 	%p25, %r63, 1;
	not.pred 	%p26, %p25;
	@%p26 bra 	$L__BB0_13;
	mul.wide.u32 	%rd14, %r72, 12;
	add.s64 	%rd15, %rd1, %rd14;
	ld.global.f32 	%f107, [%rd15];
	sub.f32 	%f108, %f1, %f107;
	ld.global.f32 	%f109, [%rd15+4];
	sub.f32 	%f110, %f2, %f109;
	mul.f32 	%f111, %f110, %f110;
	fma.rn.f32 	%f112, %f108, %f108, %f111;
	setp.lt.f32 	%p27, %f112, %f114;
	selp.b32 	%r77, %r72, %r77, %p27;
$L__BB0_13:
	cvt.u64.u32 	%rd21, %r77;
$L__BB0_14:
	mad.lo.s64 	%rd16, %rd21, 12, %rd1;
	ld.global.u32 	%r64, [%rd16+8];
	mad.lo.s32 	%r65, %r26, %r35, %r1;
	cvta.to.global.u64 	%rd17, %rd7;
	mul.wide.s32 	%rd18, %r65, 4;
	add.s64 	%rd19, %rd17, %rd18;
	st.global.u32 	[%rd19], %r64;
$L__BB0_15:
	ret;

}
	// .globl	_Z9initSeedsP4SeedP17curandStateXORWOWiii
.visible .entry _Z9initSeedsP4SeedP17curandStateXORWOWiii(
	.param .u64 .ptr .align 1 _Z9initSeedsP4SeedP17curandStateXORWOWiii_param_0,
	.param .u64 .ptr .align 1 _Z9initSeedsP4SeedP17curandStateXORWOWiii_param_1,
	.param .u32 _Z9initSeedsP4SeedP17curandStateXORWOWiii_param_2,
	.param .u32 _Z9initSeedsP4SeedP17curandStateXORWOWiii_param_3,
	.param .u32 _Z9initSeedsP4SeedP17curandStateXORWOWiii_param_4
)
{
	.reg .pred 	%p<3>;
	.reg .b32 	%r<64>;
	.reg .b32 	%f<9>;
	.reg .b64 	%rd<10>;

	ld.param.u64 	%rd1, [_Z9initSeedsP4SeedP17curandStateXORWOWiii_param_0];
	ld.param.u64 	%rd2, [_Z9initSeedsP4SeedP17curandStateXORWOWiii_param_1];
	ld.param.u32 	%r4, [_Z9initSeedsP4SeedP17curandStateXORWOWiii_param_2];
	ld.param.u32 	%r2, [_Z9initSeedsP4SeedP17curandStateXORWOWiii_param_3];
	ld.param.u32 	%r3, [_Z9initSeedsP4SeedP17curandStateXORWOWiii_param_4];
	mov.u32 	%r5, %tid.x;
	mov.u32 	%r6, %ctaid.x;
	mov.u32 	%r7, %ntid.x;
	mad.lo.s32 	%r1, %r6, %r7, %r5;
	setp.ge.s32 	%p1, %r1, %r4;
	@%p1 bra 	$L__BB1_2;
	cvta.to.global.u64 	%rd3, %rd2;
	cvta.to.global.u64 	%rd4, %rd1;
	mul.wide.s32 	%rd5, %r1, 48;
	add.s64 	%rd6, %rd3, %rd5;
	xor.b32  	%r8, %r1, -1429050551;
	mul.lo.s32 	%r9, %r8, 1099087573;
	setp.gt.s32 	%p2, %r1, -1;
	selp.b32 	%r10, -644748465, -1947113066, %p2;
	add.s32 	%r11, %r10, %r9;
	add.s32 	%r12, %r9, 123456789;
	xor.b32  	%r13, %r9, 362436069;
	add.s32 	%r14, %r10, 521288629;
	xor.b32  	%r15, %r10, 88675123;
	add.s32 	%r16, %r9, 5783321;
	mov.b32 	%r17, 0;
	st.global.v2.u32 	[%rd6+24], {%r17, %r17};
	st.global.u32 	[%rd6+32], %r17;
	mov.b64 	%rd7, 0;
	st.global.u64 	[%rd6+40], %rd7;
	shr.u32 	%r18, %r12, 2;
	xor.b32  	%r19, %r18, %r12;
	st.global.v2.u32 	[%rd6+8], {%r14, %r15};
	shl.b32 	%r20, %r16, 4;
	shl.b32 	%r21, %r19, 1;
	xor.b32  	%r22, %r21, %r20;
	xor.b32  	%r23, %r22, %r19;
	xor.b32  	%r24, %r23, %r16;
	st.global.v2.u32 	[%rd6+16], {%r16, %r24};
	add.s32 	%r25, %r11, 6977678;
	st.global.v2.u32 	[%rd6], {%r25, %r13};
	add.s32 	%r26, %r24, %r25;
	cvt.rn.f32.u32 	%f1, %r26;
	fma.rn.f32 	%f2, %f1, 0f2F800000, 0f2F000000;
	cvt.rn.f32.s32 	%f3, %r2;
	mul.f32 	%f4, %f2, %f3;
	mul.wide.s32 	%rd8, %r1, 12;
	add.s64 	%rd9, %rd4, %rd8;
	st.global.f32 	[%rd9], %f4;
	ld.global.v2.u32 	{%r27, %r28}, [%rd6];
	shr.u32 	%r29, %r28, 2;
	xor.b32  	%r30, %r29, %r28;
	ld.global.v2.u32 	{%r31, %r32}, [%rd6+8];
	ld.global.v2.u32 	{%r33, %r34}, [%rd6+16];
	st.global.v2.u32 	[%rd6+8], {%r32, %r33};
	shl.b32 	%r35, %r34, 4;
	shl.b32 	%r36, %r30, 1;
	xor.b32  	%r37, %r36, %r35;
	xor.b32  	%r38, %r37, %r30;
	xor.b32  	%r39, %r38, %r34;
	st.global.v2.u32 	[%rd6+16], {%r34, %r39};
	add.s32 	%r40, %r27, 362437;
	st.global.v2.u32 	[%rd6], {%r40, %r31};
	add.s32 	%r41, %r39, %r40;
	cvt.rn.f32.u32 	%f5, %r41;
	fma.rn.f32 	%f6, %f5, 0f2F800000, 0f2F000000;
	cvt.rn.f32.s32 	%f7, %r3;
	mul.f32 	%f8, %f6, %f7;
	st.global.f32 	[%rd9+4], %f8;
	ld.global.v2.u32 	{%r42, %r43}, [%rd6];
	shr.u32 	%r44, %r43, 2;
	xor.b32  	%r45, %r44, %r43;
	ld.global.v2.u32 	{%r46, %r47}, [%rd6+8];
	ld.global.v2.u32 	{%r48, %r49}, [%rd6+16];
	st.global.v2.u32 	[%rd6+8], {%r47, %r48};
	shl.b32 	%r50, %r49, 4;
	shl.b32 	%r51, %r45, 1;
	xor.b32  	%r52, %r51, %r50;
	xor.b32  	%r53, %r52, %r45;
	xor.b32  	%r54, %r53, %r49;
	st.global.v2.u32 	[%rd6+16], {%r49, %r54};
	add.s32 	%r55, %r42, 362437;
	st.global.v2.u32 	[%rd6], {%r55, %r46};
	add.s32 	%r56, %r54, %r55;
	mul.hi.u32 	%r57, %r56, 257;
	sub.s32 	%r58, %r56, %r57;
	shr.u32 	%r59, %r58, 1;
	add.s32 	%r60, %r59, %r57;
	shr.u32 	%r61, %r60, 23;
	mul.lo.s32 	%r62, %r61, 16777215;
	sub.s32 	%r63, %r56, %r62;
	st.global.u32 	[%rd9+8], %r63;
$L__BB1_2:
	ret;

}


// ===== COMPILED SASS (sm_100) =====

	.target	sm_100

	.elftype	@"ET_EXEC"


//--------------------- .note.nv.tkinfo           --------------------------
	.section	.note.nv.tkinfo,"",@"SHT_NOTE"
	.sectionflags	@"SHF_NOTE_NV_TKINFO"
	.tkinfo
        /*0018*/ 	.word	0x00000002
        /*0030*/ 	.string	""
        /*0030*/ 	.string	"ptxas"
        /*0030*/ 	.string	"Cuda compilation tools, release 13.0, V13.0.88"
        /*0030*/ 	.string	"Build cuda_13.0.r13.0/compiler.36424714_0"
        /*0030*/ 	.string	"-arch sm_100 -m 64 "



//--------------------- .note.nv.cuinfo           --------------------------
	.section	.note.nv.cuinfo,"",@"SHT_NOTE"
	.sectionflags	@"SHF_NOTE_NV_CUINFO"
        /*0018*/ 	.short	0x0002
        /*001a*/ 	.short	0x0064
        /*001c*/ 	.short	0x0082
	.zero		2


//--------------------- .nv.info                  --------------------------
	.section	.nv.info,"",@"SHT_CUDA_INFO"
	.align	4


	//----- nvinfo : EIATTR_REGCOUNT
	.align		4
        /*0000*/ 	.byte	0x04, 0x2f
        /*0002*/ 	.short	(.L_10 - .L_9)
	.align		4
.L_9:
        /*0004*/ 	.word	index@(_Z14computeVoronoiPiP4Seediii)
        /*0008*/ 	.word	0x00000020


	//----- nvinfo : EIATTR_FRAME_SIZE
	.align		4
.L_10:
        /*000c*/ 	.byte	0x04, 0x11
        /*000e*/ 	.short	(.L_12 - .L_11)
	.align		4
.L_11:
        /*0010*/ 	.word	index@(_Z14computeVoronoiPiP4Seediii)
        /*0014*/ 	.word	0x00000000


	//----- nvinfo : EIATTR_REGCOUNT
	.align		4
.L_12:
        /*0018*/ 	.byte	0x04, 0x2f
        /*001a*/ 	.short	(.L_14 - .L_13)
	.align		4
.L_13:
        /*001c*/ 	.word	index@(_Z9initSeedsP4SeedP17curandStateXORWOWiii)
        /*0020*/ 	.word	0x00000016


	//----- nvinfo : EIATTR_FRAME_SIZE
	.align		4
.L_14:
        /*0024*/ 	.byte	0x04, 0x11
        /*0026*/ 	.short	(.L_16 - .L_15)
	.align		4
.L_15:
        /*0028*/ 	.word	index@(_Z9initSeedsP4SeedP17curandStateXORWOWiii)
        /*002c*/ 	.word	0x00000000


	//----- nvinfo : EIATTR_MIN_STACK_SIZE
	.align		4
.L_16:
        /*0030*/ 	.byte	0x04, 0x12
        /*0032*/ 	.short	(.L_18 - .L_17)
	.align		4
.L_17:
        /*0034*/ 	.word	index@(_Z9initSeedsP4SeedP17curandStateXORWOWiii)
        /*0038*/ 	.word	0x00000000


	//----- nvinfo : EIATTR_MIN_STACK_SIZE
	.align		4
.L_18:
        /*003c*/ 	.byte	0x04, 0x12
        /*003e*/ 	.short	(.L_20 - .L_19)
	.align		4
.L_19:
        /*0040*/ 	.word	index@(_Z14computeVoronoiPiP4Seediii)
        /*0044*/ 	.word	0x00000000
.L_20:


//--------------------- .nv.compat                --------------------------
	.section	.nv.compat,"",@"SHT_CUDA_COMPAT_INFO"
	.align	4
        /*0000*/ 	.byte	0x02, 0x09, 0x00, 0x00, 0x02, 0x02, 0x01, 0x00, 0x02, 0x05, 0x05, 0x00, 0x03, 0x07, 0x01, 0x01
        /*0010*/ 	.byte	0x02, 0x03, 0x00, 0x00, 0x02, 0x06, 0x01, 0x00, 0x04, 0x0b, 0x08, 0x00, 0x09, 0x00, 0x00, 0x00
        /*0020*/ 	.byte	0x00, 0x00, 0x00, 0x00


//--------------------- .nv.info._Z9initSeedsP4SeedP17curandStateXORWOWiii --------------------------
	.section	.nv.info._Z9initSeedsP4SeedP17curandStateXORWOWiii,"",@"SHT_CUDA_INFO"
	.sectionflags	@""
	.align	4


	//----- nvinfo : EIATTR_CUDA_API_VERSION
	.align		4
        /*0000*/ 	.byte	0x04, 0x37
        /*0002*/ 	.short	(.L_22 - .L_21)
.L_21:
        /*0004*/ 	.word	0x00000082


	//----- nvinfo : EIATTR_KPARAM_INFO
	.align		4
.L_22:
        /*0008*/ 	.byte	0x04, 0x17
        /*000a*/ 	.short	(.L_24 - .L_23)
.L_23:
        /*000c*/ 	.word	0x00000000
        /*0010*/ 	.short	0x0004
        /*0012*/ 	.short	0x0018
        /*0014*/ 	.byte	0x00, 0xf0, 0x11, 0x00


	//----- nvinfo : EIATTR_KPARAM_INFO
	.align		4
.L_24:
        /*0018*/ 	.byte	0x04, 0x17
        /*001a*/ 	.short	(.L_26 - .L_25)
.L_25:
        /*001c*/ 	.word	0x00000000
        /*0020*/ 	.short	0x0003
        /*0022*/ 	.short	0x0014
        /*0024*/ 	.byte	0x00, 0xf0, 0x11, 0x00


	//----- nvinfo : EIATTR_KPARAM_INFO
	.align		4
.L_26:
        /*0028*/ 	.byte	0x04, 0x17
        /*002a*/ 	.short	(.L_28 - .L_27)
.L_27:
        /*002c*/ 	.word	0x00000000
        /*0030*/ 	.short	0x0002
        /*0032*/ 	.short	0x0010
        /*0034*/ 	.byte	0x00, 0xf0, 0x11, 0x00


	//----- nvinfo : EIATTR_KPARAM_INFO
	.align		4
.L_28:
        /*0038*/ 	.byte	0x04, 0x17
        /*003a*/ 	.short	(.L_30 - .L_29)
.L_29:
        /*003c*/ 	.word	0x00000000
        /*0040*/ 	.short	0x0001
        /*0042*/ 	.short	0x0008
        /*0044*/ 	.byte	0x00, 0xf5, 0x21, 0x00


	//----- nvinfo : EIATTR_KPARAM_INFO
	.align		4
.L_30:
        /*0048*/ 	.byte	0x04, 0x17
        /*004a*/ 	.short	(.L_32 - .L_31)
.L_31:
        /*004c*/ 	.word	0x00000000
        /*0050*/ 	.short	0x0000
        /*0052*/ 	.short	0x0000
        /*0054*/ 	.byte	0x00, 0xf5, 0x21, 0x00


	//----- nvinfo : EIATTR_SPARSE_MMA_MASK
	.align		4
.L_32:
        /*0058*/ 	.byte	0x03, 0x50
        /*005a*/ 	.short	0x0000


	//----- nvinfo : EIATTR_MAXREG_COUNT
	.align		4
        /*005c*/ 	.byte	0x03, 0x1b
        /*005e*/ 	.short	0x00ff


	//----- nvinfo : EIATTR_MERCURY_ISA_VERSION
	.align		4
        /*0060*/ 	.byte	0x03, 0x5f
        /*0062*/ 	.short	0x0101


	//----- nvinfo : EIATTR_VRC_CTA_INIT_COUNT
	.align		4
        /*0064*/ 	.byte	0x02, 0x4a
	.zero		1
	.zero		1


	//----- nvinfo : EIATTR_EXIT_INSTR_OFFSETS
	.align		4
        /*0068*/ 	.byte	0x04, 0x1c
        /*006a*/ 	.short	(.L_34 - .L_33)


	//   ....[0]....
.L_33:
        /*006c*/ 	.word	0x00000070


	//   ....[1]....
        /*0070*/ 	.word	0x000005c0


	//----- nvinfo : EIATTR_CBANK_PARAM_SIZE
	.align		4
.L_34:
        /*0074*/ 	.byte	0x03, 0x19
        /*0076*/ 	.short	0x001c


	//----- nvinfo : EIATTR_PARAM_CBANK
	.align		4
        /*0078*/ 	.byte	0x04, 0x0a
        /*007a*/ 	.short	(.L_36 - .L_35)
	.align		4
.L_35:
        /*007c*/ 	.word	index@(.nv.constant0._Z9initSeedsP4SeedP17curandStateXORWOWiii)
        /*0080*/ 	.short	0x0380
        /*0082*/ 	.short	0x001c


	//----- nvinfo : EIATTR_SW_WAR
	.align		4
.L_36:
        /*0084*/ 	.byte	0x04, 0x36
        /*0086*/ 	.short	(.L_38 - .L_37)
.L_37:
        /*0088*/ 	.word	0x00000008
.L_38:


//--------------------- .nv.info._Z14computeVoronoiPiP4Seediii --------------------------
	.section	.nv.info._Z14computeVoronoiPiP4Seediii,"",@"SHT_CUDA_INFO"
	.sectionflags	@""
	.align	4


	//----- nvinfo : EIATTR_CUDA_API_VERSION
	.align		4
        /*0000*/ 	.byte	0x04, 0x37
        /*0002*/ 	.short	(.L_40 - .L_39)
.L_39:
        /*0004*/ 	.word	0x00000082


	//----- nvinfo : EIATTR_KPARAM_INFO
	.align		4
.L_40:
        /*0008*/ 	.byte	0x04, 0x17
        /*000a*/ 	.short	(.L_42 - .L_41)
.L_41:
        /*000c*/ 	.word	0x00000000
        /*0010*/ 	.short	0x0004
        /*0012*/ 	.short	0x0018
        /*0014*/ 	.byte	0x00, 0xf0, 0x11, 0x00


	//----- nvinfo : EIATTR_KPARAM_INFO
	.align		4
.L_42:
        /*0018*/ 	.byte	0x04, 0x17
        /*001a*/ 	.short	(.L_44 - .L_43)
.L_43:
        /*001c*/ 	.word	0x00000000
        /*0020*/ 	.short	0x0003
        /*0022*/ 	.short	0x0014
        /*0024*/ 	.byte	0x00, 0xf0, 0x11, 0x00


	//----- nvinfo : EIATTR_KPARAM_INFO
	.align		4
.L_44:
        /*0028*/ 	.byte	0x04, 0x17
        /*002a*/ 	.short	(.L_46 - .L_45)
.L_45:
        /*002c*/ 	.word	0x00000000
        /*0030*/ 	.short	0x0002
        /*0032*/ 	.short	0x0010
        /*0034*/ 	.byte	0x00, 0xf0, 0x11, 0x00


	//----- nvinfo : EIATTR_KPARAM_INFO
	.align		4
.L_46:
        /*0038*/ 	.byte	0x04, 0x17
        /*003a*/ 	.short	(.L_48 - .L_47)
.L_47:
        /*003c*/ 	.word	0x00000000
        /*0040*/ 	.short	0x0001
        /*0042*/ 	.short	0x0008
        /*0044*/ 	.byte	0x00, 0xf5, 0x21, 0x00


	//----- nvinfo : EIATTR_KPARAM_INFO
	.align		4
.L_48:
        /*0048*/ 	.byte	0x04, 0x17
        /*004a*/ 	.short	(.L_50 - .L_49)
.L_49:
        /*004c*/ 	.word	0x00000000
        /*0050*/ 	.short	0x0000
        /*0052*/ 	.short	0x0000
        /*0054*/ 	.byte	0x00, 0xf5, 0x21, 0x00


	//----- nvinfo : EIATTR_SPARSE_MMA_MASK
	.align		4
.L_50:
        /*0058*/ 	.byte	0x03, 0x50
        /*005a*/ 	.short	0x0000


	//----- nvinfo : EIATTR_MAXREG_COUNT
	.align		4
        /*005c*/ 	.byte	0x03, 0x1b
        /*005e*/ 	.short	0x00ff


	//----- nvinfo : EIATTR_MERCURY_ISA_VERSION
	.align		4
        /*0060*/ 	.byte	0x03, 0x5f
        /*0062*/ 	.short	0x0101


	//----- nvinfo : EIATTR_VRC_CTA_INIT_COUNT
	.align		4
        /*0064*/ 	.byte	0x02, 0x4a
	.zero		1
	.zero		1


	//----- nvinfo : EIATTR_EXIT_INSTR_OFFSETS
	.align		4
        /*0068*/ 	.byte	0x04, 0x1c
        /*006a*/ 	.short	(.L_52 - .L_51)


	//   ....[0]....
.L_51:
        /*006c*/ 	.word	0x000000d0


	//   ....[1]....
        /*0070*/ 	.word	0x00000ce0


	//----- nvinfo : EIATTR_CBANK_PARAM_SIZE
	.align		4
.L_52:
        /*0074*/ 	.byte	0x03, 0x19
        /*0076*/ 	.short	0x001c


	//----- nvinfo : EIATTR_PARAM_CBANK
	.align		4
        /*0078*/ 	.byte	0x04, 0x0a
        /*007a*/ 	.short	(.L_54 - .L_53)
	.align		4
.L_53:
        /*007c*/ 	.word	index@(.nv.constant0._Z14computeVoronoiPiP4Seediii)
        /*0080*/ 	.short	0x0380
        /*0082*/ 	.short	0x001c


	//----- nvinfo : EIATTR_SW_WAR
	.align		4
.L_54:
        /*0084*/ 	.byte	0x04, 0x36
        /*0086*/ 	.short	(.L_56 - .L_55)
.L_55:
        /*0088*/ 	.word	0x00000008
.L_56:


//--------------------- .nv.callgraph             --------------------------
	.section	.nv.callgraph,"",@"SHT_CUDA_CALLGRAPH"
	.align	4
	.sectionentsize	8
	.align		4
        /*0000*/ 	.word	0x00000000
	.align		4
        /*0004*/ 	.word	0xffffffff
	.align		4
        /*0008*/ 	.word	0x00000000
	.align		4
        /*000c*/ 	.word	0xfffffffe
	.align		4
        /*0010*/ 	.word	0x00000000
	.align		4
        /*0014*/ 	.word	0xfffffffd
	.align		4
        /*0018*/ 	.word	0x00000000
	.align		4
        /*001c*/ 	.word	0xfffffffc


//--------------------- .nv.constant4             --------------------------
	.section	.nv.constant4,"a",@progbits
	.align	8
	.align		8
.nv.constant4:
        /*0000*/ 	.dword	precalc_xorwow_matrix
	.align		8
        /*0008*/ 	.dword	precalc_xorwow_offset_matrix
	.align		8
        /*0010*/ 	.dword	mrg32k3aM1
	.align		8
        /*0018*/ 	.dword	mrg32k3aM2
	.align		8
        /*0020*/ 	.dword	mrg32k3aM1SubSeq
	.align		8
        /*0028*/ 	.dword	mrg32k3aM2SubSeq
	.align		8
        /*0030*/ 	.dword	mrg32k3aM1Seq
	.align		8
        /*0038*/ 	.dword	mrg32k3aM2Seq


//--------------------- .nv.constant3             --------------------------
	.section	.nv.constant3,"a",@progbits
	.align	8
.nv.constant3:
	.type		__cr_lgamma_table,@object
	.size		__cr_lgamma_table,(.L_8 - __cr_lgamma_table)
__cr_lgamma_table:
        /*0000*/ 	.byte	0x00, 0x00, 0x00, 0x00, 0x00, 0x00, 0x00, 0x00, 0x00, 0x00, 0x00, 0x00, 0x00, 0x00, 0x00, 0x00
        /*0010*/ 	.byte	0xef, 0x39, 0xfa, 0xfe, 0x42, 0x2e, 0xe6, 0x3f, 0x02, 0x20, 0x2a, 0xfa, 0x0b, 0xab, 0xfc, 0x3f
        /*0020*/ 	.byte	0xf9, 0x2c, 0x92, 0x7c, 0xa7, 0x6c, 0x09, 0x40, 0xc9, 0x79, 0x44, 0x3c, 0x64, 0x26, 0x13, 0x40
        /*0030*/ 	.byte	0xca, 0x01, 0xcf, 0x3a, 0x27, 0x51, 0x1a, 0x40, 0x30, 0xcc, 0x2d, 0xf3, 0xe1, 0x0c, 0x21, 0x40
        /*0040*/ 	.byte	0x0d, 0xb7, 0xfc, 0x82, 0x8e, 0x35, 0x25, 0x40
.L_8:


//--------------------- .text._Z9initSeedsP4SeedP17curandStateXORWOWiii --------------------------
	.section	.text._Z9initSeedsP4SeedP17curandStateXORWOWiii,"ax",@progbits
	.align	128
        .global         _Z9initSeedsP4SeedP17curandStateXORWOWiii
        .type           _Z9initSeedsP4SeedP17curandStateXORWOWiii,@function
        .size           _Z9initSeedsP4SeedP17curandStateXORWOWiii,(.L_x_8 - _Z9initSeedsP4SeedP17curandStateXORWOWiii)
        .other          _Z9initSeedsP4SeedP17curandStateXORWOWiii,@"STO_CUDA_ENTRY STV_DEFAULT"
_Z9initSeedsP4SeedP17curandStateXORWOWiii:
.text._Z9initSeedsP4SeedP17curandStateXORWOWiii:
[----:B------:R-:W-:Y:S01]  /*0000*/  LDC R1, c[0x0][0x37c] ;  /* 0x0000df00ff017b82 */ /* 0x000fe20000000800 */
[----:B------:R-:W0:Y:S07]  /*0010*/  S2R R11, SR_TID.X ;  /* 0x00000000000b7919 */ /* 0x000e2e0000002100 */
[----:B------:R-:W0:Y:S01]  /*0020*/  S2UR UR4, SR_CTAID.X ;  /* 0x00000000000479c3 */ /* 0x000e220000002500 */
[----:B------:R-:W1:Y:S07]  /*0030*/  LDCU UR5, c[0x0][0x390] ;  /* 0x00007200ff0577ac */ /* 0x000e6e0008000800 */
[----:B------:R-:W0:Y:S02]  /*0040*/  LDC R0, c[0x0][0x360] ;  /* 0x0000d800ff007b82 */ /* 0x000e240000000800 */
[----:B0-----:R-:W-:-:S05]  /*0050*/  IMAD R11, R0, UR4, R11 ;  /* 0x00000004000b7c24 */ /* 0x001fca000f8e020b */
[----:B-1----:R-:W-:-:S13]  /*0060*/  ISETP.GE.AND P0, PT, R11, UR5, PT ;  /* 0x000000050b007c0c */ /* 0x002fda000bf06270 */
[----:B------:R-:W-:Y:S05]  /*0070*/  @P0 EXIT ;  /* 0x000000000000094d */ /* 0x000fea0003800000 */
[C---:B------:R-:W-:Y:S01]  /*0080*/  LOP3.LUT R0, R11.reuse, 0xaad26b49, RZ, 0x3c, !PT ;  /* 0xaad26b490b007812 */ /* 0x040fe200078e3cff */
[----:B------:R-:W-:Y:S01]  /*0090*/  HFMA2 R10, -RZ, RZ, -178.125, -3742 ;  /* 0xd991eb4fff0a7431 */ /* 0x000fe200000001ff */
[----:B------:R-:W-:Y:S01]  /*00a0*/  ISETP.GT.AND P0, PT, R11, -0x1, PT ;  /* 0xffffffff0b00780c */ /* 0x000fe20003f04270 */
[----:B------:R-:W0:Y:S01]  /*00b0*/  LDC.64 R4, c[0x0][0x388] ;  /* 0x0000e200ff047b82 */ /* 0x000e220000000a00 */
[----:B------:R-:W1:Y:S01]  /*00c0*/  LDCU UR6, c[0x0][0x394] ;  /* 0x00007280ff0677ac */ /* 0x000e620008000800 */
[----:B------:R-:W-:Y:S01]  /*00d0*/  IMAD R9, R0, 0x4182bed5, RZ ;  /* 0x4182bed500097824 */ /* 0x000fe200078e02ff */
[----:B------:R-:W2:Y:S03]  /*00e0*/  LDCU.64 UR4, c[0x0][0x358] ;  /* 0x00006b00ff0477ac */ /* 0x000ea60008000a00 */
[C---:B------:R-:W-:Y:S02]  /*00f0*/  VIADD R0, R9.reuse, 0x75bcd15 ;  /* 0x075bcd1509007836 */ /* 0x040fe40000000000 */
[----:B------:R-:W-:Y:S01]  /*0100*/  VIADD R2, R9, 0x583f19 ;  /* 0x00583f1909027836 */ /* 0x000fe20000000000 */
[----:B------:R-:W-:-:S02]  /*0110*/  SEL R10, R10, 0x8bf16996, P0 ;  /* 0x8bf169960a0a7807 */ /* 0x000fc40000000000 */
[----:B------:R-:W-:Y:S02]  /*0120*/  SHF.R.U32.HI R3, RZ, 0x2, R0 ;  /* 0x00000002ff037819 */ /* 0x000fe40000011600 */
[C---:B------:R-:W-:Y:S01]  /*0130*/  IADD3 R8, PT, PT, R10.reuse, 0x6a788e, R9 ;  /* 0x006a788e0a087810 */ /* 0x040fe20007ffe009 */
[----:B------:R-:W-:Y:S01]  /*0140*/  VIADD R14, R10, 0x1f123bb5 ;  /* 0x1f123bb50a0e7836 */ /* 0x000fe20000000000 */
[----:B------:R-:W-:Y:S01]  /*0150*/  LOP3.LUT R3, R3, R0, RZ, 0x3c, !PT ;  /* 0x0000000003037212 */ /* 0x000fe200078e3cff */
[----:B------:R-:W-:Y:S01]  /*0160*/  IMAD.SHL.U32 R0, R2, 0x10, RZ ;  /* 0x0000001002007824 */ /* 0x000fe200078e00ff */
[----:B------:R-:W-:Y:S02]  /*0170*/  LOP3.LUT R15, R10, 0x5491333, RZ, 0x3c, !PT ;  /* 0x054913330a0f7812 */ /* 0x000fe400078e3cff */
[----:B------:R-:W-:Y:S01]  /*0180*/  LOP3.LUT R9, R9, 0x159a55e5, RZ, 0x3c, !PT ;  /* 0x159a55e509097812 */ /* 0x000fe200078e3cff */
[----:B------:R-:W-:Y:S02]  /*0190*/  IMAD.SHL.U32 R6, R3, 0x2, RZ ;  /* 0x0000000203067824 */ /* 0x000fe400078e00ff */
[----:B0-----:R-:W-:-:S03]  /*01a0*/  IMAD.WIDE R4, R11, 0x30, R4 ;  /* 0x000000300b047825 */ /* 0x001fc600078e0204 */
[----:B------:R-:W-:Y:S02]  /*01b0*/  LOP3.LUT R3, R3, R6, R0, 0x96, !PT ;  /* 0x0000000603037212 */ /* 0x000fe400078e9600 */
[----:B------:R-:W0:Y:S01]  /*01c0*/  LDC.64 R6, c[0x0][0x380] ;  /* 0x0000e000ff067b82 */ /* 0x000e220000000a00 */
[----:B------:R-:W-:Y:S01]  /*01d0*/  IMAD.MOV.U32 R0, RZ, RZ, 0x2f800000 ;  /* 0x2f800000ff007424 */ /* 0x000fe200078e00ff */
[----:B------:R-:W-:Y:S01]  /*01e0*/  LOP3.LUT R3, R3, R2, RZ, 0x3c, !PT ;  /* 0x0000000203037212 */ /* 0x000fe200078e3cff */
[----:B--2---:R2:W-:Y:S04]  /*01f0*/  STG.E.64 desc[UR4][R4.64+0x8], R14 ;  /* 0x0000080e04007986 */ /* 0x0045e8000c101b04 */
[----:B------:R-:W-:Y:S01]  /*0200*/  IMAD.IADD R12, R3, 0x1, R8 ;  /* 0x00000001030c7824 */ /* 0x000fe200078e0208 */
[----:B------:R3:W-:Y:S04]  /*0210*/  STG.E.64 desc[UR4][R4.64], R8 ;  /* 0x0000000804007986 */ /* 0x0007e8000c101b04 */
[----:B------:R-:W-:Y:S01]  /*0220*/  I2FP.F32.U32 R13, R12 ;  /* 0x0000000c000d7245 */ /* 0x000fe20000201000 */
[----:B------:R4:W-:Y:S01]  /*0230*/  STG.E.64 desc[UR4][R4.64+0x10], R2 ;  /* 0x0000100204007986 */ /* 0x0009e2000c101b04 */
[----:B-1----:R-:W-:Y:S01]  /*0240*/  I2FP.F32.S32 R12, UR6 ;  /* 0x00000006000c7c45 */ /* 0x002fe20008201400 */
[----:B------:R-:W1:Y:S02]  /*0250*/  LDCU UR6, c[0x0][0x398] ;  /* 0x00007300ff0677ac */ /* 0x000e640008000800 */
[----:B------:R-:W-:Y:S01]  /*0260*/  FFMA R13, R13, R0, 1.1641532182693481445e-10 ;  /* 0x2f0000000d0d7423 */ /* 0x000fe20000000000 */
[----:B------:R-:W-:Y:S03]  /*0270*/  STG.E.64 desc[UR4][R4.64+0x18], RZ ;  /* 0x000018ff04007986 */ /* 0x000fe6000c101b04 */
[----:B------:R-:W-:Y:S01]  /*0280*/  FMUL R17, R13, R12 ;  /* 0x0000000c0d117220 */ /* 0x000fe20000400000 */
[----:B------:R-:W-:Y:S01]  /*0290*/  STG.E desc[UR4][R4.64+0x20], RZ ;  /* 0x000020ff04007986 */ /* 0x000fe2000c101904 */
[----:B0-----:R-:W-:-:S03]  /*02a0*/  IMAD.WIDE R6, R11, 0xc, R6 ;  /* 0x0000000c0b067825 */ /* 0x001fc600078e0206 */
[----:B------:R-:W-:Y:S04]  /*02b0*/  STG.E.64 desc[UR4][R4.64+0x28], RZ ;  /* 0x000028ff04007986 */ /* 0x000fe8000c101b04 */
[----:B------:R0:W-:Y:S04]  /*02c0*/  STG.E desc[UR4][R6.64], R17 ;  /* 0x0000001106007986 */ /* 0x0001e8000c101904 */
[----:B------:R-:W2:Y:S04]  /*02d0*/  LDG.E.64 R18, desc[UR4][R4.64] ;  /* 0x0000000404127981 */ /* 0x000ea8000c1e1b00 */
[----:B------:R-:W5:Y:S04]  /*02e0*/  LDG.E.64 R12, desc[UR4][R4.64+0x10] ;  /* 0x00001004040c7981 */ /* 0x000f68000c1e1b00 */
[----:B------:R-:W4:Y:S01]  /*02f0*/  LDG.E.64 R10, desc[UR4][R4.64+0x8] ;  /* 0x00000804040a7981 */ /* 0x000f22000c1e1b00 */
[----:B--2---:R-:W-:Y:S01]  /*0300*/  SHF.R.U32.HI R14, RZ, 0x2, R19 ;  /* 0x00000002ff0e7819 */ /* 0x004fe20000011613 */
[----:B------:R-:W-:-:S03]  /*0310*/  VIADD R18, R18, 0x587c5 ;  /* 0x000587c512127836 */ /* 0x000fc60000000000 */
[----:B------:R-:W-:Y:S01]  /*0320*/  LOP3.LUT R14, R14, R19, RZ, 0x3c, !PT ;  /* 0x000000130e0e7212 */ /* 0x000fe200078e3cff */
[----:B-----5:R-:W-:Y:S01]  /*0330*/  IMAD.MOV.U32 R16, RZ, RZ, R13 ;  /* 0x000000ffff107224 */ /* 0x020fe200078e000d */
[----:B---3--:R-:W-:Y:S02]  /*0340*/  SHF.L.U32 R9, R13, 0x4, RZ ;  /* 0x000000040d097819 */ /* 0x008fe400000006ff */
[----:B------:R-:W-:Y:S01]  /*0350*/  MOV R15, R12 ;  /* 0x0000000c000f7202 */ /* 0x000fe20000000f00 */
[----:B----4-:R-:W-:Y:S02]  /*0360*/  IMAD.SHL.U32 R2, R14, 0x2, RZ ;  /* 0x000000020e027824 */ /* 0x010fe400078e00ff */
[----:B------:R-:W-:-:S03]  /*0370*/  IMAD.MOV.U32 R19, RZ, RZ, R10 ;  /* 0x000000ffff137224 */ /* 0x000fc600078e000a */
[----:B------:R-:W-:Y:S01]  /*0380*/  LOP3.LUT R2, R14, R2, R9, 0x96, !PT ;  /* 0x000000020e027212 */ /* 0x000fe200078e9609 */
[----:B------:R-:W-:Y:S01]  /*0390*/  IMAD.MOV.U32 R14, RZ, RZ, R11 ;  /* 0x000000ffff0e7224 */ /* 0x000fe200078e000b */
[----:B------:R-:W-:Y:S02]  /*03a0*/  STG.E.64 desc[UR4][R4.64], R18 ;  /* 0x0000001204007986 */ /* 0x000fe4000c101b04 */
[----:B0-----:R-:W-:Y:S02]  /*03b0*/  LOP3.LUT R17, R2, R13, RZ, 0x3c, !PT ;  /* 0x0000000d02117212 */ /* 0x001fe400078e3cff */
[----:B------:R0:W-:Y:S03]  /*03c0*/  STG.E.64 desc[UR4][R4.64+0x8], R14 ;  /* 0x0000080e04007986 */ /* 0x0001e6000c101b04 */
[----:B------:R-:W-:Y:S01]  /*03d0*/  IMAD.IADD R2, R17, 0x1, R18 ;  /* 0x0000000111027824 */ /* 0x000fe200078e0212 */
[----:B------:R2:W-:Y:S04]  /*03e0*/  STG.E.64 desc[UR4][R4.64+0x10], R16 ;  /* 0x0000101004007986 */ /* 0x0005e8000c101b04 */
[----:B------:R-:W-:-:S02]  /*03f0*/  I2FP.F32.U32 R3, R2 ;  /* 0x0000000200037245 */ /* 0x000fc40000201000 */
[----:B-1----:R-:W-:-:S03]  /*0400*/  I2FP.F32.S32 R2, UR6 ;  /* 0x0000000600027c45 */ /* 0x002fc60008201400 */
[----:B------:R-:W-:-:S04]  /*0410*/  FFMA R3, R3, R0, 1.1641532182693481445e-10 ;  /* 0x2f00000003037423 */ /* 0x000fc80000000000 */
[----:B------:R-:W-:-:S05]  /*0420*/  FMUL R11, R3, R2 ;  /* 0x00000002030b7220 */ /* 0x000fca0000400000 */
[----:B------:R1:W-:Y:S04]  /*0430*/  STG.E desc[UR4][R6.64+0x4], R11 ;  /* 0x0000040b06007986 */ /* 0x0003e8000c101904 */
[----:B------:R-:W3:Y:S04]  /*0440*/  LDG.E.64 R12, desc[UR4][R4.64] ;  /* 0x00000004040c7981 */ /* 0x000ee8000c1e1b00 */
[----:B------:R-:W0:Y:S04]  /*0450*/  LDG.E.64 R8, desc[UR4][R4.64+0x10] ;  /* 0x0000100404087981 */ /* 0x000e28000c1e1b00 */
[----:B------:R-:W4:Y:S01]  /*0460*/  LDG.E.64 R2, desc[UR4][R4.64+0x8] ;  /* 0x0000080404027981 */ /* 0x000f22000c1e1b00 */
[----:B---3--:R-:W-:Y:S01]  /*0470*/  SHF.R.U32.HI R0, RZ, 0x2, R13 ;  /* 0x00000002ff007819 */ /* 0x008fe2000001160d */
[----:B------:R-:W-:-:S03]  /*0480*/  VIADD R12, R12, 0x587c5 ;  /* 0x000587c50c0c7836 */ /* 0x000fc60000000000 */
[----:B------:R-:W-:Y:S01]  /*0490*/  LOP3.LUT R0, R0, R13, RZ, 0x3c, !PT ;  /* 0x0000000d00007212 */ /* 0x000fe200078e3cff */
[----:B0-----:R-:W-:Y:S01]  /*04a0*/  IMAD.MOV.U32 R15, RZ, RZ, R8 ;  /* 0x000000ffff0f7224 */ /* 0x001fe200078e0008 */
[----:B------:R-:W-:Y:S01]  /*04b0*/  SHF.L.U32 R13, R9, 0x4, RZ ;  /* 0x00000004090d7819 */ /* 0x000fe200000006ff */
[----:B--2---:R-:W-:Y:S01]  /*04c0*/  IMAD.MOV.U32 R16, RZ, RZ, R9 ;  /* 0x000000ffff107224 */ /* 0x004fe200078e0009 */
[----:B----4-:R-:W-:Y:S01]  /*04d0*/  MOV R14, R3 ;  /* 0x00000003000e7202 */ /* 0x010fe20000000f00 */
[----:B------:R-:W-:-:S04]  /*04e0*/  IMAD.SHL.U32 R10, R0, 0x2, RZ ;  /* 0x00000002000a7824 */ /* 0x000fc800078e00ff */
[----:B------:R-:W-:Y:S01]  /*04f0*/  STG.E.64 desc[UR4][R4.64+0x8], R14 ;  /* 0x0000080e04007986 */ /* 0x000fe2000c101b04 */
[----:B------:R-:W-:Y:S01]  /*0500*/  LOP3.LUT R10, R0, R10, R13, 0x96, !PT ;  /* 0x0000000a000a7212 */ /* 0x000fe200078e960d */
[----:B------:R-:W-:-:S03]  /*0510*/  IMAD.MOV.U32 R13, RZ, RZ, R2 ;  /* 0x000000ffff0d7224 */ /* 0x000fc600078e0002 */
[----:B------:R-:W-:Y:S02]  /*0520*/  LOP3.LUT R17, R10, R9, RZ, 0x3c, !PT ;  /* 0x000000090a117212 */ /* 0x000fe400078e3cff */
[----:B------:R-:W-:Y:S03]  /*0530*/  STG.E.64 desc[UR4][R4.64], R12 ;  /* 0x0000000c04007986 */ /* 0x000fe6000c101b04 */
[----:B------:R-:W-:Y:S01]  /*0540*/  IMAD.IADD R0, R17, 0x1, R12 ;  /* 0x0000000111007824 */ /* 0x000fe200078e020c */
[----:B------:R-:W-:Y:S03]  /*0550*/  STG.E.64 desc[UR4][R4.64+0x10], R16 ;  /* 0x0000101004007986 */ /* 0x000fe6000c101b04 */
[----:B-1----:R-:W-:-:S05]  /*0560*/  IMAD.HI.U32 R11, R0, 0x101, RZ ;  /* 0x00000101000b7827 */ /* 0x002fca00078e00ff */
[----:B------:R-:W-:-:S04]  /*0570*/  IADD3 R10, PT, PT, R0, -R11, RZ ;  /* 0x8000000b000a7210 */ /* 0x000fc80007ffe0ff */
[----:B------:R-:W-:-:S04]  /*0580*/  LEA.HI R10, R10, R11, RZ, 0x1f ;  /* 0x0000000b0a0a7211 */ /* 0x000fc800078ff8ff */
[----:B------:R-:W-:-:S05]  /*0590*/  SHF.R.U32.HI R11, RZ, 0x17, R10 ;  /* 0x00000017ff0b7819 */ /* 0x000fca000001160a */
[----:B------:R-:W-:-:S05]  /*05a0*/  IMAD R11, R11, -0xffffff, R0 ;  /* 0xff0000010b0b7824 */ /* 0x000fca00078e0200 */
[----:B------:R-:W-:Y:S01]  /*05b0*/  STG.E desc[UR4][R6.64+0x8], R11 ;  /* 0x0000080b06007986 */ /* 0x000fe2000c101904 */
[----:B------:R-:W-:Y:S05]  /*05c0*/  EXIT ;  /* 0x000000000000794d */ /* 0x000fea0003800000 */
.L_x_0:
[----:B------:R-:W-:-:S00]  /*05d0*/  BRA `(.L_x_0) ;  /* 0xfffffffc00fc7947 */ /* 0x000fc0000383ffff */
[----:B------:R-:W-:-:S00]  /*05e0*/  NOP ;  /* 0x0000000000007918 */ /* 0x000fc00000000000 */
        /* <DEDUP_REMOVED lines=9> */
.L_x_8:


//--------------------- .text._Z14computeVoronoiPiP4Seediii --------------------------
	.section	.text._Z14computeVoronoiPiP4Seediii,"ax",@progbits
	.align	128
        .global         _Z14computeVoronoiPiP4Seediii
        .type           _Z14computeVoronoiPiP4Seediii,@function
        .size           _Z14computeVoronoiPiP4Seediii,(.L_x_9 - _Z14computeVoronoiPiP4Seediii)
        .other          _Z14computeVoronoiPiP4Seediii,@"STO_CUDA_ENTRY STV_DEFAULT"
_Z14computeVoronoiPiP4Seediii:
.text._Z14computeVoronoiPiP4Seediii:
[----:B------:R-:W-:Y:S01]  /*0000*/  LDC R1, c[0x0][0x37c] ;  /* 0x0000df00ff017b82 */ /* 0x000fe20000000800 */
[----:B------:R-:W0:Y:S07]  /*0010*/  S2R R3, SR_TID.Y ;  /* 0x0000000000037919 */ /* 0x000e2e0000002200 */
[----:B------:R-:W1:Y:S01]  /*0020*/  LDC R5, c[0x0][0x360] ;  /* 0x0000d800ff057b82 */ /* 0x000e620000000800 */
[----:B------:R-:W2:Y:S01]  /*0030*/  LDCU UR6, c[0x0][0x398] ;  /* 0x00007300ff0677ac */ /* 0x000ea20008000800 */
[----:B------:R-:W1:Y:S01]  /*0040*/  S2R R2, SR_TID.X ;  /* 0x0000000000027919 */ /* 0x000e620000002100 */
[----:B------:R-:W3:Y:S05]  /*0050*/  LDCU UR9, c[0x0][0x394] ;  /* 0x00007280ff0977ac */ /* 0x000eea0008000800 */
[----:B------:R-:W0:Y:S08]  /*0060*/  S2UR UR5, SR_CTAID.Y ;  /* 0x00000000000579c3 */ /* 0x000e300000002600 */
[----:B------:R-:W0:Y:S08]  /*0070*/  LDC R0, c[0x0][0x364] ;  /* 0x0000d900ff007b82 */ /* 0x000e300000000800 */
[----:B------:R-:W1:Y:S01]  /*0080*/  S2UR UR4, SR_CTAID.X ;  /* 0x00000000000479c3 */ /* 0x000e620000002500 */
[----:B0-----:R-:W-:-:S05]  /*0090*/  IMAD R0, R0, UR5, R3 ;  /* 0x0000000500007c24 */ /* 0x001fca000f8e0203 */
[----:B--2---:R-:W-:Y:S01]  /*00a0*/  ISETP.GE.AND P0, PT, R0, UR6, PT ;  /* 0x0000000600007c0c */ /* 0x004fe2000bf06270 */
[----:B-1----:R-:W-:-:S05]  /*00b0*/  IMAD R5, R5, UR4, R2 ;  /* 0x0000000405057c24 */ /* 0x002fca000f8e0202 */
[----:B---3--:R-:W-:-:S13]  /*00c0*/  ISETP.GE.OR P0, PT, R5, UR9, P0 ;  /* 0x0000000905007c0c */ /* 0x008fda0008706670 */
[----:B------:R-:W-:Y:S05]  /*00d0*/  @P0 EXIT ;  /* 0x000000000000094d */ /* 0x000fea0003800000 */
[----:B------:R-:W0:Y:S01]  /*00e0*/  LDCU UR6, c[0x0][0x390] ;  /* 0x00007200ff0677ac */ /* 0x000e220008000800 */
[----:B------:R-:W-:Y:S01]  /*00f0*/  CS2R R8, SRZ ;  /* 0x0000000000087805 */ /* 0x000fe2000001ff00 */
[----:B------:R-:W1:Y:S01]  /*0100*/  LDCU.64 UR10, c[0x0][0x358] ;  /* 0x00006b00ff0a77ac */ /* 0x000e620008000a00 */
[----:B0-----:R-:W-:-:S09]  /*0110*/  UISETP.GE.AND UP0, UPT, UR6, 0x1, UPT ;  /* 0x000000010600788c */ /* 0x001fd2000bf06270 */
[----:B-1----:R-:W-:Y:S05]  /*0120*/  BRA.U !UP0, `(.L_x_1) ;  /* 0x0000000908c87547 */ /* 0x002fea000b800000 */
[----:B------:R-:W-:Y:S01]  /*0130*/  UISETP.GE.U32.AND UP1, UPT, UR6, 0x8, UPT ;  /* 0x000000080600788c */ /* 0x000fe2000bf26070 */
[----:B------:R-:W-:Y:S01]  /*0140*/  HFMA2 R9, -RZ, RZ, 32.65625, 4.5359134674072265625e-05 ;  /* 0x501502f9ff097431 */ /* 0x000fe200000001ff */
[----:B------:R-:W-:Y:S01]  /*0150*/  ULOP3.LUT UR7, UR6, 0x7, URZ, 0xc0, !UPT ;  /* 0x0000000706077892 */ /* 0x000fe2000f8ec0ff */
[----:B------:R-:W-:Y:S01]  /*0160*/  HFMA2 R8, -RZ, RZ, 0, 0 ;  /* 0x00000000ff087431 */ /* 0x000fe200000001ff */
[----:B------:R-:W-:Y:S02]  /*0170*/  I2FP.F32.S32 R4, R5 ;  /* 0x0000000500047245 */ /* 0x000fe40000201400 */
[----:B------:R-:W-:Y:S01]  /*0180*/  I2FP.F32.U32 R6, R0 ;  /* 0x0000000000067245 */ /* 0x000fe20000201000 */
[----:B------:R-:W-:Y:S01]  /*0190*/  UISETP.NE.AND UP0, UPT, UR7, URZ, UPT ;  /* 0x000000ff0700728c */ /* 0x000fe2000bf05270 */
[----:B------:R-:W-:Y:S01]  /*01a0*/  MOV R7, RZ ;  /* 0x000000ff00077202 */ /* 0x000fe20000000f00 */
[----:B------:R-:W-:Y:S09]  /*01b0*/  BRA.U !UP1, `(.L_x_2) ;  /* 0x00000005095c7547 */ /* 0x000ff2000b800000 */
[----:B------:R-:W0:Y:S01]  /*01c0*/  LDCU.64 UR4, c[0x0][0x388] ;  /* 0x00007100ff0477ac */ /* 0x000e220008000a00 */
[----:B------:R-:W-:Y:S02]  /*01d0*/  MOV R9, 0x501502f9 ;  /* 0x501502f900097802 */ /* 0x000fe40000000f00 */
[----:B------:R-:W-:Y:S01]  /*01e0*/  MOV R10, RZ ;  /* 0x000000ff000a7202 */ /* 0x000fe20000000f00 */
[----:B------:R-:W-:Y:S01]  /*01f0*/  ULOP3.LUT UR8, UR6, 0x7ffffff8, URZ, 0xc0, !UPT ;  /* 0x7ffffff806087892 */ /* 0x000fe2000f8ec0ff */
[----:B------:R-:W-:-:S05]  /*0200*/  MOV R8, RZ ;  /* 0x000000ff00087202 */ /* 0x000fca0000000f00 */
[----:B------:R-:W-:Y:S01]  /*0210*/  MOV R7, UR8 ;  /* 0x0000000800077c02 */ /* 0x000fe20008000f00 */
[----:B0-----:R-:W-:-:S04]  /*0220*/  UIADD3 UR4, UP1, UPT, UR4, 0x30, URZ ;  /* 0x0000003004047890 */ /* 0x001fc8000ff3e0ff */
[----:B------:R-:W-:Y:S02]  /*0230*/  UIADD3.X UR5, UPT, UPT, URZ, UR5, URZ, UP1, !UPT ;  /* 0x00000005ff057290 */ /* 0x000fe40008ffe4ff */
[----:B------:R-:W-:-:S04]  /*0240*/  MOV R2, UR4 ;  /* 0x0000000400027c02 */ /* 0x000fc80008000f00 */
[----:B------:R-:W-:-:S07]  /*0250*/  MOV R3, UR5 ;  /* 0x0000000500037c02 */ /* 0x000fce0008000f00 */
.L_x_3:
[----:B------:R-:W2:Y:S04]  /*0260*/  LDG.E R22, desc[UR10][R2.64+-0x2c] ;  /* 0xffffd40a02167981 */ /* 0x000ea8000c1e1900 */
[----:B------:R-:W3:Y:S04]  /*0270*/  LDG.E R20, desc[UR10][R2.64+-0x30] ;  /* 0xffffd00a02147981 */ /* 0x000ee8000c1e1900 */
[----:B------:R-:W4:Y:S04]  /*0280*/  LDG.E R16, desc[UR10][R2.64+-0x20] ;  /* 0xffffe00a02107981 */ /* 0x000f28000c1e1900 */
[----:B------:R-:W5:Y:S04]  /*0290*/  LDG.E R18, desc[UR10][R2.64+-0x24] ;  /* 0xffffdc0a02127981 */ /* 0x000f68000c1e1900 */
        /* <DEDUP_REMOVED lines=11> */
[----:B------:R-:W5:Y:S01]  /*0350*/  LDG.E R11, desc[UR10][R2.64+0x24] ;  /* 0x0000240a020b7981 */ /* 0x000f62000c1e1900 */
[----:B--2---:R-:W-:Y:S01]  /*0360*/  FADD R22, R6, -R22 ;  /* 0x8000001606167221 */ /* 0x004fe20000000000 */
[----:B---3--:R-:W-:-:S03]  /*0370*/  FADD R20, R4, -R20 ;  /* 0x8000001404147221 */ /* 0x008fc60000000000 */
[----:B------:R-:W-:Y:S01]  /*0380*/  FMUL R22, R22, R22 ;  /* 0x0000001616167220 */ /* 0x000fe20000400000 */
[----:B----4-:R-:W-:-:S03]  /*0390*/  FADD R16, R6, -R16 ;  /* 0x8000001006107221 */ /* 0x010fc60000000000 */
[----:B------:R-:W-:Y:S01]  /*03a0*/  FFMA R20, R20, R20, R22 ;  /* 0x0000001414147223 */ /* 0x000fe20000000016 */
[----:B-----5:R-:W-:Y:S01]  /*03b0*/  FADD R18, R4, -R18 ;  /* 0x8000001204127221 */ /* 0x020fe20000000000 */
[----:B------:R-:W-:-:S03]  /*03c0*/  FMUL R16, R16, R16 ;  /* 0x0000001010107220 */ /* 0x000fc60000400000 */
[-C--:B------:R-:W-:Y:S01]  /*03d0*/  FSETP.GEU.AND P4, PT, R20, R9.reuse, PT ;  /* 0x000000091400720b */ /* 0x080fe20003f8e000 */
[----:B------:R-:W-:Y:S01]  /*03e0*/  FADD R14, R6, -R14 ;  /* 0x8000000e060e7221 */ /* 0x000fe20000000000 */
[----:B------:R-:W-:Y:S02]  /*03f0*/  FFMA R16, R18, R18, R16 ;  /* 0x0000001212107223 */ /* 0x000fe40000000010 */
[----:B------:R-:W-:Y:S01]  /*0400*/  FSEL R9, R20, R9, !P4 ;  /* 0x0000000914097208 */ /* 0x000fe20006000000 */
[----:B------:R-:W-:Y:S01]  /*0410*/  FADD R12, R4, -R12 ;  /* 0x8000000c040c7221 */ /* 0x000fe20000000000 */
[----:B------:R-:W-:Y:S02]  /*0420*/  FMUL R14, R14, R14 ;  /* 0x0000000e0e0e7220 */ /* 0x000fe40000400000 */
[----:B------:R-:W-:Y:S01]  /*0430*/  FSETP.GEU.AND P5, PT, R16, R9, PT ;  /* 0x000000091000720b */ /* 0x000fe20003fae000 */
[----:B------:R-:W-:Y:S01]  /*0440*/  FADD R29, R6, -R29 ;  /* 0x8000001d061d7221 */ /* 0x000fe20000000000 */
[----:B------:R-:W-:-:S02]  /*0450*/  FFMA R14, R12, R12, R14 ;  /* 0x0000000c0c0e7223 */ /* 0x000fc4000000000e */
[----:B------:R-:W-:Y:S01]  /*0460*/  FSEL R9, R16, R9, !P5 ;  /* 0x0000000910097208 */ /* 0x000fe20006800000 */
[----:B------:R-:W-:Y:S01]  /*0470*/  FADD R25, R4, -R25 ;  /* 0x8000001904197221 */ /* 0x000fe20000000000 */
[----:B------:R-:W-:Y:S02]  /*0480*/  FMUL R12, R29, R29 ;  /* 0x0000001d1d0c7220 */ /* 0x000fe40000400000 */
[----:B------:R-:W-:Y:S01]  /*0490*/  FSETP.GEU.AND P3, PT, R14, R9, PT ;  /* 0x000000090e00720b */ /* 0x000fe20003f6e000 */
[----:B------:R-:W-:Y:S01]  /*04a0*/  FADD R27, R6, -R27 ;  /* 0x8000001b061b7221 */ /* 0x000fe20000000000 */
[----:B------:R-:W-:Y:S02]  /*04b0*/  FFMA R12, R25, R25, R12 ;  /* 0x00000019190c7223 */ /* 0x000fe4000000000c */
[----:B------:R-:W-:Y:S01]  /*04c0*/  FSEL R9, R14, R9, !P3 ;  /* 0x000000090e097208 */ /* 0x000fe20005800000 */
[----:B------:R-:W-:Y:S01]  /*04d0*/  FADD R23, R4, -R23 ;  /* 0x8000001704177221 */ /* 0x000fe20000000000 */
[----:B------:R-:W-:-:S02]  /*04e0*/  FMUL R14, R27, R27 ;  /* 0x0000001b1b0e7220 */ /* 0x000fc40000400000 */
[----:B------:R-:W-:Y:S01]  /*04f0*/  FSETP.GEU.AND P2, PT, R12, R9, PT ;  /* 0x000000090c00720b */ /* 0x000fe20003f4e000 */
        /* <DEDUP_REMOVED lines=14> */
[----:B------:R-:W-:Y:S02]  /*05e0*/  FSEL R9, R12, R9, !P1 ;  /* 0x000000090c097208 */ /* 0x000fe40004800000 */
[----:B------:R-:W-:Y:S01]  /*05f0*/  SEL R8, R10, R8, !P4 ;  /* 0x000000080a087207 */ /* 0x000fe20006000000 */
[----:B------:R-:W-:Y:S01]  /*0600*/  FADD R11, R4, -R11 ;  /* 0x8000000b040b7221 */ /* 0x000fe20000000000 */
[----:B------:R-:W-:Y:S01]  /*0610*/  FMUL R12, R13, R13 ;  /* 0x0000000d0d0c7220 */ /* 0x000fe20000400000 */
[----:B------:R-:W-:-:S02]  /*0620*/  FSETP.GEU.AND P4, PT, R14, R9, PT ;  /* 0x000000090e00720b */ /* 0x000fc40003f8e000 */
[----:B------:R-:W-:Y:S01]  /*0630*/  @!P5 IADD3 R8, PT, PT, R10, 0x1, RZ ;  /* 0x000000010a08d810 */ /* 0x000fe20007ffe0ff */
[----:B------:R-:W-:Y:S01]  /*0640*/  FFMA R12, R11, R11, R12 ;  /* 0x0000000b0b0c7223 */ /* 0x000fe2000000000c */
[----:B------:R-:W-:Y:S02]  /*0650*/  FSEL R9, R14, R9, !P4 ;  /* 0x000000090e097208 */ /* 0x000fe40006000000 */
[C---:B------:R-:W-:Y:S02]  /*0660*/  @!P3 IADD3 R8, PT, PT, R10.reuse, 0x2, RZ ;  /* 0x000000020a08b810 */ /* 0x040fe40007ffe0ff */
[----:B------:R-:W-:Y:S02]  /*0670*/  @!P2 IADD3 R8, PT, PT, R10, 0x3, RZ ;  /* 0x000000030a08a810 */ /* 0x000fe40007ffe0ff */
[----:B------:R-:W-:Y:S02]  /*0680*/  FSETP.GEU.AND P2, PT, R12, R9, PT ;  /* 0x000000090c00720b */ /* 0x000fe40003f4e000 */
[----:B------:R-:W-:-:S02]  /*0690*/  @!P0 IADD3 R8, PT, PT, R10, 0x4, RZ ;  /* 0x000000040a088810 */ /* 0x000fc40007ffe0ff */
[C---:B------:R-:W-:Y:S02]  /*06a0*/  @!P1 IADD3 R8, PT, PT, R10.reuse, 0x5, RZ ;  /* 0x000000050a089810 */ /* 0x040fe40007ffe0ff */
[----:B------:R-:W-:Y:S02]  /*06b0*/  @!P4 IADD3 R8, PT, PT, R10, 0x6, RZ ;  /* 0x000000060a08c810 */ /* 0x000fe40007ffe0ff */
[----:B------:R-:W-:Y:S02]  /*06c0*/  IADD3 R2, P1, PT, R2, 0x60, RZ ;  /* 0x0000006002027810 */ /* 0x000fe40007f3e0ff */
[----:B------:R-:W-:Y:S02]  /*06d0*/  FSEL R9, R12, R9, !P2 ;  /* 0x000000090c097208 */ /* 0x000fe40005000000 */
[----:B------:R-:W-:Y:S02]  /*06e0*/  IADD3.X R3, PT, PT, RZ, R3, RZ, P1, !PT ;  /* 0x00000003ff037210 */ /* 0x000fe40000ffe4ff */
[----:B------:R-:W-:-:S02]  /*06f0*/  @!P2 IADD3 R8, PT, PT, R10, 0x7, RZ ;  /* 0x000000070a08a810 */ /* 0x000fc40007ffe0ff */
[----:B------:R-:W-:-:S04]  /*0700*/  IADD3 R10, PT, PT, R10, 0x8, RZ ;  /* 0x000000080a0a7810 */ /* 0x000fc80007ffe0ff */
[----:B------:R-:W-:-:S13]  /*0710*/  ISETP.NE.AND P0, PT, R10, R7, PT ;  /* 0x000000070a00720c */ /* 0x000fda0003f05270 */
[----:B------:R-:W-:Y:S05]  /*0720*/  @P0 BRA `(.L_x_3) ;  /* 0xfffffff800cc0947 */ /* 0x000fea000383ffff */
.L_x_2:
[----:B------:R-:W-:Y:S05]  /*0730*/  BRA.U !UP0, `(.L_x_4) ;  /* 0x0000000508407547 */ /* 0x000fea000b800000 */
[----:B------:R-:W-:Y:S02]  /*0740*/  UISETP.GE.U32.AND UP0, UPT, UR7, 0x4, UPT ;  /* 0x000000040700788c */ /* 0x000fe4000bf06070 */
[----:B------:R-:W-:-:S04]  /*0750*/  ULOP3.LUT UR5, UR6, 0x3, URZ, 0xc0, !UPT ;  /* 0x0000000306057892 */ /* 0x000fc8000f8ec0ff */
[----:B------:R-:W-:-:S03]  /*0760*/  UISETP.NE.AND UP1, UPT, UR5, URZ, UPT ;  /* 0x000000ff0500728c */ /* 0x000fc6000bf25270 */
[----:B------:R-:W-:Y:S08]  /*0770*/  BRA.U !UP0, `(.L_x_5) ;  /* 0x00000001089c7547 */ /* 0x000ff0000b800000 */
[----:B------:R-:W0:Y:S02]  /*0780*/  LDC.64 R2, c[0x0][0x388] ;  /* 0x0000e200ff027b82 */ /* 0x000e240000000a00 */
[----:B0-----:R-:W-:-:S05]  /*0790*/  IMAD.WIDE.U32 R2, R7, 0xc, R2 ;  /* 0x0000000c07027825 */ /* 0x001fca00078e0002 */
[----:B------:R-:W2:Y:S04]  /*07a0*/  LDG.E R17, desc[UR10][R2.64+0x4] ;  /* 0x0000040a02117981 */ /* 0x000ea8000c1e1900 */
[----:B------:R-:W3:Y:S04]  /*07b0*/  LDG.E R15, desc[UR10][R2.64] ;  /* 0x0000000a020f7981 */ /* 0x000ee8000c1e1900 */
[----:B------:R-:W4:Y:S04]  /*07c0*/  LDG.E R21, desc[UR10][R2.64+0x10] ;  /* 0x0000100a02157981 */ /* 0x000f28000c1e1900 */
[----:B------:R-:W5:Y:S04]  /*07d0*/  LDG.E R19, desc[UR10][R2.64+0xc] ;  /* 0x00000c0a02137981 */ /* 0x000f68000c1e1900 */
[----:B------:R-:W5:Y:S04]  /*07e0*/  LDG.E R25, desc[UR10][R2.64+0x1c] ;  /* 0x00001c0a02197981 */ /* 0x000f68000c1e1900 */
[----:B------:R-:W5:Y:S04]  /*07f0*/  LDG.E R23, desc[UR10][R2.64+0x18] ;  /* 0x0000180a02177981 */ /* 0x000f68000c1e1900 */
[----:B------:R-:W5:Y:S04]  /*0800*/  LDG.E R11, desc[UR10][R2.64+0x28] ;  /* 0x0000280a020b7981 */ /* 0x000f68000c1e1900 */
[----:B------:R0:W5:Y:S01]  /*0810*/  LDG.E R13, desc[UR10][R2.64+0x24] ;  /* 0x0000240a020d7981 */ /* 0x000162000c1e1900 */
[----:B--2---:R-:W-:Y:S01]  /*0820*/  FADD R17, R6, -R17 ;  /* 0x8000001106117221 */ /* 0x004fe20000000000 */
[----:B---3--:R-:W-:-:S03]  /*0830*/  FADD R15, R4, -R15 ;  /* 0x8000000f040f7221 */ /* 0x008fc60000000000 */
[----:B------:R-:W-:Y:S01]  /*0840*/  FMUL R10, R17, R17 ;  /* 0x00000011110a7220 */ /* 0x000fe20000400000 */
[----:B----4-:R-:W-:-:S03]  /*0850*/  FADD R21, R6, -R21 ;  /* 0x8000001506157221 */ /* 0x010fc60000000000 */
[----:B------:R-:W-:Y:S01]  /*0860*/  FFMA R10, R15, R15, R10 ;  /* 0x0000000f0f0a7223 */ /* 0x000fe2000000000a */
[----:B-----5:R-:W-:Y:S01]  /*0870*/  FADD R19, R4, -R19 ;  /* 0x8000001304137221 */ /* 0x020fe20000000000 */
[----:B------:R-:W-:-:S03]  /*0880*/  FMUL R12, R21, R21 ;  /* 0x00000015150c7220 */ /* 0x000fc60000400000 */
[----:B------:R-:W-:Y:S01]  /*0890*/  FSETP.GEU.AND P0, PT, R10, R9, PT ;  /* 0x000000090a00720b */ /* 0x000fe20003f0e000 */
[----:B------:R-:W-:Y:S01]  /*08a0*/  FADD R25, R6, -R25 ;  /* 0x8000001906197221 */ /* 0x000fe20000000000 */
[----:B------:R-:W-:Y:S02]  /*08b0*/  FFMA R12, R19, R19, R12 ;  /* 0x00000013130c7223 */ /* 0x000fe4000000000c */
[----:B------:R-:W-:Y:S01]  /*08c0*/  FSEL R9, R10, R9, !P0 ;  /* 0x000000090a097208 */ /* 0x000fe20004000000 */
[----:B------:R-:W-:Y:S01]  /*08d0*/  FADD R23, R4, -R23 ;  /* 0x8000001704177221 */ /* 0x000fe20000000000 */
[----:B0-----:R-:W-:Y:S02]  /*08e0*/  FMUL R2, R25, R25 ;  /* 0x0000001919027220 */ /* 0x001fe40000400000 */
[----:B------:R-:W-:Y:S01]  /*08f0*/  FSETP.GEU.AND P1, PT, R12, R9, PT ;  /* 0x000000090c00720b */ /* 0x000fe20003f2e000 */
[----:B------:R-:W-:Y:S01]  /*0900*/  FADD R11, R6, -R11 ;  /* 0x8000000b060b7221 */ /* 0x000fe20000000000 */
[----:B------:R-:W-:-:S02]  /*0910*/  FFMA R2, R23, R23, R2 ;  /* 0x0000001717027223 */ /* 0x000fc40000000002 */
[----:B------:R-:W-:Y:S01]  /*0920*/  FSEL R9, R12, R9, !P1 ;  /* 0x000000090c097208 */ /* 0x000fe20004800000 */
[----:B------:R-:W-:Y:S01]  /*0930*/  FADD R13, R4, -R13 ;  /* 0x8000000d040d7221 */ /* 0x000fe20000000000 */
[----:B------:R-:W-:Y:S02]  /*0940*/  FMUL R10, R11, R11 ;  /* 0x0000000b0b0a7220 */ /* 0x000fe40000400000 */
[C---:B------:R-:W-:Y:S02]  /*0950*/  FSETP.GEU.AND P2, PT, R2.reuse, R9, PT ;  /* 0x000000090200720b */ /* 0x040fe40003f4e000 */
[----:B------:R-:W-:Y:S01]  /*0960*/  SEL R8, R7, R8, !P0 ;  /* 0x0000000807087207 */ /* 0x000fe20004000000 */
[----:B------:R-:W-:Y:S01]  /*0970*/  FFMA R10, R13, R13, R10 ;  /* 0x0000000d0d0a7223 */ /* 0x000fe2000000000a */
[----:B------:R-:W-:Y:S02]  /*0980*/  FSEL R9, R2, R9, !P2 ;  /* 0x0000000902097208 */ /* 0x000fe40005000000 */
[----:B------:R-:W-:-:S02]  /*0990*/  @!P1 IADD3 R8, PT, PT, R7, 0x1, RZ ;  /* 0x0000000107089810 */ /* 0x000fc40007ffe0ff */
[----:B------:R-:W-:-:S04]  /*09a0*/  FSETP.GEU.AND P3, PT, R10, R9, PT ;  /* 0x000000090a00720b */ /* 0x000fc80003f6e000 */
[----:B------:R-:W-:Y:S02]  /*09b0*/  FSEL R9, R10, R9, !P3 ;  /* 0x000000090a097208 */ /* 0x000fe40005800000 */
[----:B------:R-:W-:-:S07]  /*09c0*/  @!P2 IADD3 R8, PT, PT, R7, 0x2, RZ ;  /* 0x000000020708a810 */ /* 0x000fce0007ffe0ff */
[C---:B------:R-:W-:Y:S02]  /*09d0*/  @!P3 IADD3 R8, PT, PT, R7.reuse, 0x3, RZ ;  /* 0x000000030708b810 */ /* 0x040fe40007ffe0ff */
[----:B------:R-:W-:-:S07]  /*09e0*/  IADD3 R7, PT, PT, R7, 0x4, RZ ;  /* 0x0000000407077810 */ /* 0x000fce0007ffe0ff */
.L_x_5:
[----:B------:R-:W-:Y:S05]  /*09f0*/  BRA.U !UP1, `(.L_x_4) ;  /* 0x0000000109907547 */ /* 0x000fea000b800000 */
[----:B------:R-:W-:Y:S02]  /*0a00*/  UISETP.NE.AND UP0, UPT, UR5, 0x1, UPT ;  /* 0x000000010500788c */ /* 0x000fe4000bf05270 */
[----:B------:R-:W-:-:S04]  /*0a10*/  ULOP3.LUT UR4, UR6, 0x1, URZ, 0xc0, !UPT ;  /* 0x0000000106047892 */ /* 0x000fc8000f8ec0ff */
[----:B------:R-:W-:-:S03]  /*0a20*/  UISETP.NE.U32.AND UP1, UPT, UR4, 0x1, UPT ;  /* 0x000000010400788c */ /* 0x000fc6000bf25070 */
[----:B------:R-:W-:Y:S08]  /*0a30*/  BRA.U !UP0, `(.L_x_6) ;  /* 0x0000000108547547 */ /* 0x000ff0000b800000 */
[----:B------:R-:W0:Y:S02]  /*0a40*/  LDC.64 R2, c[0x0][0x388] ;  /* 0x0000e200ff027b82 */ /* 0x000e240000000a00 */
[----:B0-----:R-:W-:-:S05]  /*0a50*/  IMAD.WIDE.U32 R2, R7, 0xc, R2 ;  /* 0x0000000c07027825 */ /* 0x001fca00078e0002 */
[----:B------:R-:W2:Y:S04]  /*0a60*/  LDG.E R13, desc[UR10][R2.64+0x4] ;  /* 0x0000040a020d7981 */ /* 0x000ea8000c1e1900 */
[----:B------:R-:W3:Y:S04]  /*0a70*/  LDG.E R11, desc[UR10][R2.64] ;  /* 0x0000000a020b7981 */ /* 0x000ee8000c1e1900 */
[----:B------:R-:W4:Y:S04]  /*0a80*/  LDG.E R17, desc[UR10][R2.64+0x10] ;  /* 0x0000100a02117981 */ /* 0x000f28000c1e1900 */
        /* <DEDUP_REMOVED lines=9> */
[----:B------:R-:W-:-:S03]  /*0b20*/  FFMA R12, R15, R15, R12 ;  /* 0x0000000f0f0c7223 */ /* 0x000fc6000000000c */
[----:B------:R-:W-:Y:S02]  /*0b30*/  FSEL R9, R10, R9, !P0 ;  /* 0x000000090a097208 */ /* 0x000fe40004000000 */
[----:B------:R-:W-:Y:S02]  /*0b40*/  SEL R8, R7, R8, !P0 ;  /* 0x0000000807087207 */ /* 0x000fe40004000000 */
[----:B------:R-:W-:-:S04]  /*0b50*/  FSETP.GEU.AND P1, PT, R12, R9, PT ;  /* 0x000000090c00720b */ /* 0x000fc80003f2e000 */
[----:B------:R-:W-:-:S09]  /*0b60*/  FSEL R9, R12, R9, !P1 ;  /* 0x000000090c097208 */ /* 0x000fd20004800000 */
[C---:B------:R-:W-:Y:S02]  /*0b70*/  @!P1 IADD3 R8, PT, PT, R7.reuse, 0x1, RZ ;  /* 0x0000000107089810 */ /* 0x040fe40007ffe0ff */
[----:B------:R-:W-:-:S07]  /*0b80*/  IADD3 R7, PT, PT, R7, 0x2, RZ ;  /* 0x0000000207077810 */ /* 0x000fce0007ffe0ff */
.L_x_6:
[----:B------:R-:W-:Y:S05]  /*0b90*/  BRA.U UP1, `(.L_x_4) ;  /* 0x0000000101287547 */ /* 0x000fea000b800000 */
[----:B------:R-:W0:Y:S02]  /*0ba0*/  LDC.64 R2, c[0x0][0x388] ;  /* 0x0000e200ff027b82 */ /* 0x000e240000000a00 */
[----:B0-----:R-:W-:-:S05]  /*0bb0*/  IMAD.WIDE.U32 R2, R7, 0xc, R2 ;  /* 0x0000000c07027825 */ /* 0x001fca00078e0002 */
[----:B------:R-:W2:Y:S04]  /*0bc0*/  LDG.E R13, desc[UR10][R2.64+0x4] ;  /* 0x0000040a020d7981 */ /* 0x000ea8000c1e1900 */
[----:B------:R-:W3:Y:S01]  /*0bd0*/  LDG.E R11, desc[UR10][R2.64] ;  /* 0x0000000a020b7981 */ /* 0x000ee2000c1e1900 */
[----:B--2---:R-:W-:Y:S01]  /*0be0*/  FADD R13, R6, -R13 ;  /* 0x8000000d060d7221 */ /* 0x004fe20000000000 */
[----:B---3--:R-:W-:-:S03]  /*0bf0*/  FADD R11, R4, -R11 ;  /* 0x8000000b040b7221 */ /* 0x008fc60000000000 */
[----:B------:R-:W-:-:S04]  /*0c00*/  FMUL R4, R13, R13 ;  /* 0x0000000d0d047220 */ /* 0x000fc80000400000 */
[----:B------:R-:W-:-:S05]  /*0c10*/  FFMA R4, R11, R11, R4 ;  /* 0x0000000b0b047223 */ /* 0x000fca0000000004 */
[----:B------:R-:W-:-:S04]  /*0c20*/  FSETP.GEU.AND P0, PT, R4, R9, PT ;  /* 0x000000090400720b */ /* 0x000fc80003f0e000 */
[----:B------:R-:W-:-:S09]  /*0c30*/  SEL R8, R7, R8, !P0 ;  /* 0x0000000807087207 */ /* 0x000fd20004000000 */
.L_x_4:
[----:B------:R-:W-:-:S07]  /*0c40*/  MOV R9, RZ ;  /* 0x000000ff00097202 */ /* 0x000fce0000000f00 */
.L_x_1:
[----:B------:R-:W0:Y:S01]  /*0c50*/  LDC.64 R2, c[0x0][0x388] ;  /* 0x0000e200ff027b82 */ /* 0x000e220000000a00 */
[----:B------:R-:W-:Y:S02]  /*0c60*/  IMAD R7, R9, 0xc, RZ ;  /* 0x0000000c09077824 */ /* 0x000fe400078e02ff */
[----:B0-----:R-:W-:-:S05]  /*0c70*/  IMAD.WIDE.U32 R8, R8, 0xc, R2 ;  /* 0x0000000c08087825 */ /* 0x001fca00078e0002 */
[----:B------:R-:W0:Y:S01]  /*0c80*/  LDC.64 R2, c[0x0][0x380] ;  /* 0x0000e000ff027b82 */ /* 0x000e220000000a00 */
[----:B------:R-:W-:-:S06]  /*0c90*/  IADD3 R9, PT, PT, R9, R7, RZ ;  /* 0x0000000709097210 */ /* 0x000fcc0007ffe0ff */
[----:B------:R-:W2:Y:S01]  /*0ca0*/  LDG.E R9, desc[UR10][R8.64+0x8] ;  /* 0x0000080a08097981 */ /* 0x000ea2000c1e1900 */
[----:B------:R-:W-:-:S04]  /*0cb0*/  IMAD R5, R0, UR9, R5 ;  /* 0x0000000900057c24 */ /* 0x000fc8000f8e0205 */
[----:B0-----:R-:W-:-:S05]  /*0cc0*/  IMAD.WIDE R2, R5, 0x4, R2 ;  /* 0x0000000405027825 */ /* 0x001fca00078e0202 */
[----:B--2---:R-:W-:Y:S01]  /*0cd0*/  STG.E desc[UR10][R2.64], R9 ;  /* 0x0000000902007986 */ /* 0x004fe2000c10190a */
[----:B------:R-:W-:Y:S05]  /*0ce0*/  EXIT ;  /* 0x000000000000794d */ /* 0x000fea0003800000 */
.L_x_7:
        /* <DEDUP_REMOVED lines=9> */
.L_x_9:


//--------------------- .nv.global.init           --------------------------
	.section	.nv.global.init,"aw",@progbits
	.align	4
.nv.global.init:
	.type		mrg32k3aM1SubSeq,@object
	.size		mrg32k3aM1SubSeq,(mrg32k3aM2SubSeq - mrg32k3aM1SubSeq)
mrg32k3aM1SubSeq:
        /*0000*/ 	.byte	0x0b, 0xcc, 0xee, 0x04, 0x73, 0x29, 0x8b, 0x6f, 0xf6, 0x53, 0x03, 0xf6, 0x23, 0xf6, 0xea, 0xda
        /* <DEDUP_REMOVED lines=125> */
	.type		mrg32k3aM2SubSeq,@object
	.size		mrg32k3aM2SubSeq,(mrg32k3aM1 - mrg32k3aM2SubSeq)
mrg32k3aM2SubSeq:
        /* <DEDUP_REMOVED lines=126> */
	.type		mrg32k3aM1,@object
	.size		mrg32k3aM1,(mrg32k3aM1Seq - mrg32k3aM1)
mrg32k3aM1:
        /* <DEDUP_REMOVED lines=144> */
	.type		mrg32k3aM1Seq,@object
	.size		mrg32k3aM1Seq,(mrg32k3aM2 - mrg32k3aM1Seq)
mrg32k3aM1Seq:
        /* <DEDUP_REMOVED lines=144> */
	.type		mrg32k3aM2,@object
	.size		mrg32k3aM2,(mrg32k3aM2Seq - mrg32k3aM2)
mrg32k3aM2:
        /* <DEDUP_REMOVED lines=144> */
	.type		mrg32k3aM2Seq,@object
	.size		mrg32k3aM2Seq,(precalc_xorwow_matrix - mrg32k3aM2Seq)
mrg32k3aM2Seq:
        /* <DEDUP_REMOVED lines=144> */
	.type		precalc_xorwow_matrix,@object
	.size		precalc_xorwow_matrix,(precalc_xorwow_offset_matrix - precalc_xorwow_matrix)
precalc_xorwow_matrix:
        /* <DEDUP_REMOVED lines=6400> */
	.type		precalc_xorwow_offset_matrix,@object
	.size		precalc_xorwow_offset_matrix,(.L_1 - precalc_xorwow_offset_matrix)
precalc_xorwow_offset_matrix:
        /* <DEDUP_REMOVED lines=6400> */
.L_1:


//--------------------- .nv.shared.reserved.0     --------------------------
	.section	.nv.shared.reserved.0,"aw",@nobits
	.weak		__nv_reservedSMEM_offset_0_alias
	.size		__nv_reservedSMEM_offset_0_alias, 0, 64
	.other		__nv_reservedSMEM_offset_0_alias,@"STO_CUDA_RESERVED_SHARED STV_DEFAULT"
__nv_reservedSMEM_offset_0_alias:
	.zero		0
	.zero		64


//--------------------- .nv.constant0._Z9initSeedsP4SeedP17curandStateXORWOWiii --------------------------
	.section	.nv.constant0._Z9initSeedsP4SeedP17curandStateXORWOWiii,"a",@progbits
	.sectionflags	@""
	.align	4
.nv.constant0._Z9initSeedsP4SeedP17curandStateXORWOWiii:
	.zero		924


//--------------------- .nv.constant0._Z14computeVoronoiPiP4Seediii --------------------------
	.section	.nv.constant0._Z14computeVoronoiPiP4Seediii,"a",@progbits
	.sectionflags	@""
	.align	4
.nv.constant0._Z14computeVoronoiPiP4Seediii:
	.zero		924


//--------------------- SYMBOLS --------------------------

	.type		.nv.reservedSmem.offset0,@object
	.size		.nv.reservedSmem.offset0,0x4
